//
// Generated by NVIDIA NVVM Compiler
//
// Compiler Build ID: CL-36424714
// Cuda compilation tools, release 13.0, V13.0.88
// Based on NVVM 20.0.0
//

.version 9.0
.target sm_100
.address_size 64

	// .globl	_ZN8LSW_CUDA19EleProductKernelFunIdEEvPKT_S3_PS1_i

.visible .entry _ZN8LSW_CUDA19EleProductKernelFunIdEEvPKT_S3_PS1_i(
	.param .u64 .ptr .align 1 _ZN8LSW_CUDA19EleProductKernelFunIdEEvPKT_S3_PS1_i_param_0,
	.param .u64 .ptr .align 1 _ZN8LSW_CUDA19EleProductKernelFunIdEEvPKT_S3_PS1_i_param_1,
	.param .u64 .ptr .align 1 _ZN8LSW_CUDA19EleProductKernelFunIdEEvPKT_S3_PS1_i_param_2,
	.param .u32 _ZN8LSW_CUDA19EleProductKernelFunIdEEvPKT_S3_PS1_i_param_3
)
{
	.reg .pred 	%p<2>;
	.reg .b32 	%r<6>;
	.reg .b64 	%rd<11>;
	.reg .b64 	%fd<4>;

	ld.param.u64 	%rd1, [_ZN8LSW_CUDA19EleProductKernelFunIdEEvPKT_S3_PS1_i_param_0];
	ld.param.u64 	%rd2, [_ZN8LSW_CUDA19EleProductKernelFunIdEEvPKT_S3_PS1_i_param_1];
	ld.param.u64 	%rd3, [_ZN8LSW_CUDA19EleProductKernelFunIdEEvPKT_S3_PS1_i_param_2];
	ld.param.u32 	%r2, [_ZN8LSW_CUDA19EleProductKernelFunIdEEvPKT_S3_PS1_i_param_3];
	mov.u32 	%r3, %ntid.x;
	mov.u32 	%r4, %ctaid.x;
	mov.u32 	%r5, %tid.x;
	mad.lo.s32 	%r1, %r3, %r4, %r5;
	setp.ge.s32 	%p1, %r1, %r2;
	@%p1 bra 	$L__BB0_2;
	cvta.to.global.u64 	%rd4, %rd1;
	cvta.to.global.u64 	%rd5, %rd2;
	cvta.to.global.u64 	%rd6, %rd3;
	mul.wide.s32 	%rd7, %r1, 8;
	add.s64 	%rd8, %rd4, %rd7;
	ld.global.f64 	%fd1, [%rd8];
	add.s64 	%rd9, %rd5, %rd7;
	ld.global.f64 	%fd2, [%rd9];
	mul.f64 	%fd3, %fd1, %fd2;
	add.s64 	%rd10, %rd6, %rd7;
	st.global.f64 	[%rd10], %fd3;
$L__BB0_2:
	ret;

}
	// .globl	_ZN8LSW_CUDA19EleProductKernelFunIfEEvPKT_S3_PS1_i
.visible .entry _ZN8LSW_CUDA19EleProductKernelFunIfEEvPKT_S3_PS1_i(
	.param .u64 .ptr .align 1 _ZN8LSW_CUDA19EleProductKernelFunIfEEvPKT_S3_PS1_i_param_0,
	.param .u64 .ptr .align 1 _ZN8LSW_CUDA19EleProductKernelFunIfEEvPKT_S3_PS1_i_param_1,
	.param .u64 .ptr .align 1 _ZN8LSW_CUDA19EleProductKernelFunIfEEvPKT_S3_PS1_i_param_2,
	.param .u32 _ZN8LSW_CUDA19EleProductKernelFunIfEEvPKT_S3_PS1_i_param_3
)
{
	.reg .pred 	%p<2>;
	.reg .b32 	%r<6>;
	.reg .b32 	%f<4>;
	.reg .b64 	%rd<11>;

	ld.param.u64 	%rd1, [_ZN8LSW_CUDA19EleProductKernelFunIfEEvPKT_S3_PS1_i_param_0];
	ld.param.u64 	%rd2, [_ZN8LSW_CUDA19EleProductKernelFunIfEEvPKT_S3_PS1_i_param_1];
	ld.param.u64 	%rd3, [_ZN8LSW_CUDA19EleProductKernelFunIfEEvPKT_S3_PS1_i_param_2];
	ld.param.u32 	%r2, [_ZN8LSW_CUDA19EleProductKernelFunIfEEvPKT_S3_PS1_i_param_3];
	mov.u32 	%r3, %ntid.x;
	mov.u32 	%r4, %ctaid.x;
	mov.u32 	%r5, %tid.x;
	mad.lo.s32 	%r1, %r3, %r4, %r5;
	setp.ge.s32 	%p1, %r1, %r2;
	@%p1 bra 	$L__BB1_2;
	cvta.to.global.u64 	%rd4, %rd1;
	cvta.to.global.u64 	%rd5, %rd2;
	cvta.to.global.u64 	%rd6, %rd3;
	mul.wide.s32 	%rd7, %r1, 4;
	add.s64 	%rd8, %rd4, %rd7;
	ld.global.f32 	%f1, [%rd8];
	add.s64 	%rd9, %rd5, %rd7;
	ld.global.f32 	%f2, [%rd9];
	mul.f32 	%f3, %f1, %f2;
	add.s64 	%rd10, %rd6, %rd7;
	st.global.f32 	[%rd10], %f3;
$L__BB1_2:
	ret;

}


// ===== COMPILED SASS (sm_100) =====

	.target	sm_100

	.elftype	@"ET_EXEC"


//--------------------- .note.nv.tkinfo           --------------------------
	.section	.note.nv.tkinfo,"",@"SHT_NOTE"
	.sectionflags	@"SHF_NOTE_NV_TKINFO"
	.tkinfo
        /*0018*/ 	.word	0x00000002
        /*0030*/ 	.string	""
        /*0030*/ 	.string	"ptxas"
        /*0030*/ 	.string	"Cuda compilation tools, release 13.0, V13.0.88"
        /*0030*/ 	.string	"Build cuda_13.0.r13.0/compiler.36424714_0"
        /*0030*/ 	.string	"-arch sm_100 -m 64 "



//--------------------- .note.nv.cuinfo           --------------------------
	.section	.note.nv.cuinfo,"",@"SHT_NOTE"
	.sectionflags	@"SHF_NOTE_NV_CUINFO"
        /*0018*/ 	.short	0x0002
        /*001a*/ 	.short	0x0064
        /*001c*/ 	.short	0x0082
	.zero		2


//--------------------- .nv.info                  --------------------------
	.section	.nv.info,"",@"SHT_CUDA_INFO"
	.align	4


	//----- nvinfo : EIATTR_REGCOUNT
	.align		4
        /*0000*/ 	.byte	0x04, 0x2f
        /*0002*/ 	.short	(.L_1 - .L_0)
	.align		4
.L_0:
        /*0004*/ 	.word	index@(_ZN8LSW_CUDA19EleProductKernelFunIdEEvPKT_S3_PS1_i)
        /*0008*/ 	.word	0x0000000e


	//----- nvinfo : EIATTR_FRAME_SIZE
	.align		4
.L_1:
        /*000c*/ 	.byte	0x04, 0x11
        /*000e*/ 	.short	(.L_3 - .L_2)
	.align		4
.L_2:
        /*0010*/ 	.word	index@(_ZN8LSW_CUDA19EleProductKernelFunIdEEvPKT_S3_PS1_i)
        /*0014*/ 	.word	0x00000000


	//----- nvinfo : EIATTR_REGCOUNT
	.align		4
.L_3:
        /*0018*/ 	.byte	0x04, 0x2f
        /*001a*/ 	.short	(.L_5 - .L_4)
	.align		4
.L_4:
        /*001c*/ 	.word	index@(_ZN8LSW_CUDA19EleProductKernelFunIfEEvPKT_S3_PS1_i)
        /*0020*/ 	.word	0x0000000c


	//----- nvinfo : EIATTR_FRAME_SIZE
	.align		4
.L_5:
        /*0024*/ 	.byte	0x04, 0x11
        /*0026*/ 	.short	(.L_7 - .L_6)
	.align		4
.L_6:
        /*0028*/ 	.word	index@(_ZN8LSW_CUDA19EleProductKernelFunIfEEvPKT_S3_PS1_i)
        /*002c*/ 	.word	0x00000000


	//----- nvinfo : EIATTR_MIN_STACK_SIZE
	.align		4
.L_7:
        /*0030*/ 	.byte	0x04, 0x12
        /*0032*/ 	.short	(.L_9 - .L_8)
	.align		4
.L_8:
        /*0034*/ 	.word	index@(_ZN8LSW_CUDA19EleProductKernelFunIfEEvPKT_S3_PS1_i)
        /*0038*/ 	.word	0x00000000


	//----- nvinfo : EIATTR_MIN_STACK_SIZE
	.align		4
.L_9:
        /*003c*/ 	.byte	0x04, 0x12
        /*003e*/ 	.short	(.L_11 - .L_10)
	.align		4
.L_10:
        /*0040*/ 	.word	index@(_ZN8LSW_CUDA19EleProductKernelFunIdEEvPKT_S3_PS1_i)
        /*0044*/ 	.word	0x00000000
.L_11:


//--------------------- .nv.compat                --------------------------
	.section	.nv.compat,"",@"SHT_CUDA_COMPAT_INFO"
	.align	4
        /*0000*/ 	.byte	0x02, 0x09, 0x00, 0x00, 0x02, 0x02, 0x01, 0x00, 0x02, 0x05, 0x05, 0x00, 0x03, 0x07, 0x01, 0x01
        /*0010*/ 	.byte	0x02, 0x03, 0x00, 0x00, 0x02, 0x06, 0x01, 0x00, 0x04, 0x0b, 0x08, 0x00, 0x01, 0x00, 0x00, 0x00
        /*0020*/ 	.byte	0x00, 0x00, 0x00, 0x00


//--------------------- .nv.info._ZN8LSW_CUDA19EleProductKernelFunIfEEvPKT_S3_PS1_i --------------------------
	.section	.nv.info._ZN8LSW_CUDA19EleProductKernelFunIfEEvPKT_S3_PS1_i,"",@"SHT_CUDA_INFO"
	.sectionflags	@""
	.align	4


	//----- nvinfo : EIATTR_CUDA_API_VERSION
	.align		4
        /*0000*/ 	.byte	0x04, 0x37
        /*0002*/ 	.short	(.L_13 - .L_12)
.L_12:
        /*0004*/ 	.word	0x00000082


	//----- nvinfo : EIATTR_KPARAM_INFO
	.align		4
.L_13:
        /*0008*/ 	.byte	0x04, 0x17
        /*000a*/ 	.short	(.L_15 - .L_14)
.L_14:
        /*000c*/ 	.word	0x00000000
        /*0010*/ 	.short	0x0003
        /*0012*/ 	.short	0x0018
        /*0014*/ 	.byte	0x00, 0xf0, 0x11, 0x00


	//----- nvinfo : EIATTR_KPARAM_INFO
	.align		4
.L_15:
        /*0018*/ 	.byte	0x04, 0x17
        /*001a*/ 	.short	(.L_17 - .L_16)
.L_16:
        /*001c*/ 	.word	0x00000000
        /*0020*/ 	.short	0x0002
        /*0022*/ 	.short	0x0010
        /*0024*/ 	.byte	0x00, 0xf5, 0x21, 0x00


	//----- nvinfo : EIATTR_KPARAM_INFO
	.align		4
.L_17:
        /*0028*/ 	.byte	0x04, 0x17
        /*002a*/ 	.short	(.L_19 - .L_18)
.L_18:
        /*002c*/ 	.word	0x00000000
        /*0030*/ 	.short	0x0001
        /*0032*/ 	.short	0x0008
        /*0034*/ 	.byte	0x00, 0xf5, 0x21, 0x00


	//----- nvinfo : EIATTR_KPARAM_INFO
	.align		4
.L_19:
        /*0038*/ 	.byte	0x04, 0x17
        /*003a*/ 	.short	(.L_21 - .L_20)
.L_20:
        /*003c*/ 	.word	0x00000000
        /*0040*/ 	.short	0x0000
        /*0042*/ 	.short	0x0000
        /*0044*/ 	.byte	0x00, 0xf5, 0x21, 0x00


	//----- nvinfo : EIATTR_SPARSE_MMA_MASK
	.align		4
.L_21:
        /*0048*/ 	.byte	0x03, 0x50
        /*004a*/ 	.short	0x0000


	//----- nvinfo : EIATTR_MAXREG_COUNT
	.align		4
        /*004c*/ 	.byte	0x03, 0x1b
        /*004e*/ 	.short	0x00ff


	//----- nvinfo : EIATTR_MERCURY_ISA_VERSION
	.align		4
        /*0050*/ 	.byte	0x03, 0x5f
        /*0052*/ 	.short	0x0101


	//----- nvinfo : EIATTR_VRC_CTA_INIT_COUNT
	.align		4
        /*0054*/ 	.byte	0x02, 0x4a
	.zero		1
	.zero		1


	//----- nvinfo : EIATTR_EXIT_INSTR_OFFSETS
	.align		4
        /*0058*/ 	.byte	0x04, 0x1c
        /*005a*/ 	.short	(.L_23 - .L_22)


	//   ....[0]....
.L_22:
        /*005c*/ 	.word	0x00000070


	//   ....[1]....
        /*0060*/ 	.word	0x00000130


	//----- nvinfo : EIATTR_CBANK_PARAM_SIZE
	.align		4
.L_23:
        /*0064*/ 	.byte	0x03, 0x19
        /*0066*/ 	.short	0x001c


	//----- nvinfo : EIATTR_PARAM_CBANK
	.align		4
        /*0068*/ 	.byte	0x04, 0x0a
        /*006a*/ 	.short	(.L_25 - .L_24)
	.align		4
.L_24:
        /*006c*/ 	.word	index@(.nv.constant0._ZN8LSW_CUDA19EleProductKernelFunIfEEvPKT_S3_PS1_i)
        /*0070*/ 	.short	0x0380
        /*0072*/ 	.short	0x001c


	//----- nvinfo : EIATTR_SW_WAR
	.align		4
.L_25:
        /*0074*/ 	.byte	0x04, 0x36
        /*0076*/ 	.short	(.L_27 - .L_26)
.L_26:
        /*0078*/ 	.word	0x00000008
.L_27:


//--------------------- .nv.info._ZN8LSW_CUDA19EleProductKernelFunIdEEvPKT_S3_PS1_i --------------------------
	.section	.nv.info._ZN8LSW_CUDA19EleProductKernelFunIdEEvPKT_S3_PS1_i,"",@"SHT_CUDA_INFO"
	.sectionflags	@""
	.align	4


	//----- nvinfo : EIATTR_CUDA_API_VERSION
	.align		4
        /*0000*/ 	.byte	0x04, 0x37
        /*0002*/ 	.short	(.L_29 - .L_28)
.L_28:
        /*0004*/ 	.word	0x00000082


	//----- nvinfo : EIATTR_KPARAM_INFO
	.align		4
.L_29:
        /*0008*/ 	.byte	0x04, 0x17
        /*000a*/ 	.short	(.L_31 - .L_30)
.L_30:
        /*000c*/ 	.word	0x00000000
        /*0010*/ 	.short	0x0003
        /*0012*/ 	.short	0x0018
        /*0014*/ 	.byte	0x00, 0xf0, 0x11, 0x00


	//----- nvinfo : EIATTR_KPARAM_INFO
	.align		4
.L_31:
        /*0018*/ 	.byte	0x04, 0x17
        /*001a*/ 	.short	(.L_33 - .L_32)
.L_32:
        /*001c*/ 	.word	0x00000000
        /*0020*/ 	.short	0x0002
        /*0022*/ 	.short	0x0010
        /*0024*/ 	.byte	0x00, 0xf5, 0x21, 0x00


	//----- nvinfo : EIATTR_KPARAM_INFO
	.align		4
.L_33:
        /*0028*/ 	.byte	0x04, 0x17
        /*002a*/ 	.short	(.L_35 - .L_34)
.L_34:
        /*002c*/ 	.word	0x00000000
        /*0030*/ 	.short	0x0001
        /*0032*/ 	.short	0x0008
        /*0034*/ 	.byte	0x00, 0xf5, 0x21, 0x00


	//----- nvinfo : EIATTR_KPARAM_INFO
	.align		4
.L_35:
        /*0038*/ 	.byte	0x04, 0x17
        /*003a*/ 	.short	(.L_37 - .L_36)
.L_36:
        /*003c*/ 	.word	0x00000000
        /*0040*/ 	.short	0x0000
        /*0042*/ 	.short	0x0000
        /*0044*/ 	.byte	0x00, 0xf5, 0x21, 0x00


	//----- nvinfo : EIATTR_SPARSE_MMA_MASK
	.align		4
.L_37:
        /*0048*/ 	.byte	0x03, 0x50
        /*004a*/ 	.short	0x0000


	//----- nvinfo : EIATTR_MAXREG_COUNT
	.align		4
        /*004c*/ 	.byte	0x03, 0x1b
        /*004e*/ 	.short	0x00ff


	//----- nvinfo : EIATTR_MERCURY_ISA_VERSION
	.align		4
        /*0050*/ 	.byte	0x03, 0x5f
        /*0052*/ 	.short	0x0101


	//----- nvinfo : EIATTR_VRC_CTA_INIT_COUNT
	.align		4
        /*0054*/ 	.byte	0x02, 0x4a
	.zero		1
	.zero		1


	//----- nvinfo : EIATTR_EXIT_INSTR_OFFSETS
	.align		4
        /*0058*/ 	.byte	0x04, 0x1c
        /*005a*/ 	.short	(.L_39 - .L_38)


	//   ....[0]....
.L_38:
        /*005c*/ 	.word	0x00000070


	//   ....[1]....
        /*0060*/ 	.word	0x00000130


	//----- nvinfo : EIATTR_CBANK_PARAM_SIZE
	.align		4
.L_39:
        /*0064*/ 	.byte	0x03, 0x19
        /*0066*/ 	.short	0x001c


	//----- nvinfo : EIATTR_PARAM_CBANK
	.align		4
        /*0068*/ 	.byte	0x04, 0x0a
        /*006a*/ 	.short	(.L_41 - .L_40)
	.align		4
.L_40:
        /*006c*/ 	.word	index@(.nv.constant0._ZN8LSW_CUDA19EleProductKernelFunIdEEvPKT_S3_PS1_i)
        /*0070*/ 	.short	0x0380
        /*0072*/ 	.short	0x001c


	//----- nvinfo : EIATTR_SW_WAR
	.align		4
.L_41:
        /*0074*/ 	.byte	0x04, 0x36
        /*0076*/ 	.short	(.L_43 - .L_42)
.L_42:
        /*0078*/ 	.word	0x00000008
.L_43:


//--------------------- .nv.callgraph             --------------------------
	.section	.nv.callgraph,"",@"SHT_CUDA_CALLGRAPH"
	.align	4
	.sectionentsize	8
	.align		4
        /*0000*/ 	.word	0x00000000
	.align		4
        /*0004*/ 	.word	0xffffffff
	.align		4
        /*0008*/ 	.word	0x00000000
	.align		4
        /*000c*/ 	.word	0xfffffffe
	.align		4
        /*0010*/ 	.word	0x00000000
	.align		4
        /*0014*/ 	.word	0xfffffffd
	.align		4
        /*0018*/ 	.word	0x00000000
	.align		4
        /*001c*/ 	.word	0xfffffffc


//--------------------- .text._ZN8LSW_CUDA19EleProductKernelFunIfEEvPKT_S3_PS1_i --------------------------
	.section	.text._ZN8LSW_CUDA19EleProductKernelFunIfEEvPKT_S3_PS1_i,"ax",@progbits
	.align	128
        .global         _ZN8LSW_CUDA19EleProductKernelFunIfEEvPKT_S3_PS1_i
        .type           _ZN8LSW_CUDA19EleProductKernelFunIfEEvPKT_S3_PS1_i,@function
        .size           _ZN8LSW_CUDA19EleProductKernelFunIfEEvPKT_S3_PS1_i,(.L_x_2 - _ZN8LSW_CUDA19EleProductKernelFunIfEEvPKT_S3_PS1_i)
        .other          _ZN8LSW_CUDA19EleProductKernelFunIfEEvPKT_S3_PS1_i,@"STO_CUDA_ENTRY STV_DEFAULT"
_ZN8LSW_CUDA19EleProductKernelFunIfEEvPKT_S3_PS1_i:
.text._ZN8LSW_CUDA19EleProductKernelFunIfEEvPKT_S3_PS1_i:
[----:B------:R-:W-:Y:S01]  /*0000*/  LDC R1, c[0x0][0x37c] ;  /* 0x0000df00ff017b82 */ /* 0x000fe20000000800 */
[----:B------:R-:W0:Y:S01]  /*0010*/  S2R R9, SR_CTAID.X ;  /* 0x0000000000097919 */ /* 0x000e220000002500 */
[----:B------:R-:W0:Y:S01]  /*0020*/  LDCU UR4, c[0x0][0x360] ;  /* 0x00006c00ff0477ac */ /* 0x000e220008000800 */
[----:B------:R-:W0:Y:S01]  /*0030*/  S2R R0, SR_TID.X ;  /* 0x0000000000007919 */ /* 0x000e220000002100 */
[----:B------:R-:W1:Y:S01]  /*0040*/  LDCU UR5, c[0x0][0x398] ;  /* 0x00007300ff0577ac */ /* 0x000e620008000800 */
[----:B0-----:R-:W-:-:S05]  /*0050*/  IMAD R9, R9, UR4, R0 ;  /* 0x0000000409097c24 */ /* 0x001fca000f8e0200 */
[----:B-1----:R-:W-:-:S13]  /*0060*/  ISETP.GE.AND P0, PT, R9, UR5, PT ;  /* 0x0000000509007c0c */ /* 0x002fda000bf06270 */
[----:B------:R-:W-:Y:S05]  /*0070*/  @P0 EXIT ;  /* 0x000000000000094d */ /* 0x000fea0003800000 */
[----:B------:R-:W0:Y:S01]  /*0080*/  LDC.64 R2, c[0x0][0x380] ;  /* 0x0000e000ff027b82 */ /* 0x000e220000000a00 */
[----:B------:R-:W1:Y:S07]  /*0090*/  LDCU.64 UR4, c[0x0][0x358] ;  /* 0x00006b00ff0477ac */ /* 0x000e6e0008000a00 */
[----:B------:R-:W2:Y:S08]  /*00a0*/  LDC.64 R4, c[0x0][0x388] ;  /* 0x0000e200ff047b82 */ /* 0x000eb00000000a00 */
[----:B------:R-:W3:Y:S01]  /*00b0*/  LDC.64 R6, c[0x0][0x390] ;  /* 0x0000e400ff067b82 */ /* 0x000ee20000000a00 */
[----:B0-----:R-:W-:-:S06]  /*00c0*/  IMAD.WIDE R2, R9, 0x4, R2 ;  /* 0x0000000409027825 */ /* 0x001fcc00078e0202 */
[----:B-1----:R-:W4:Y:S01]  /*00d0*/  LDG.E R2, desc[UR4][R2.64] ;  /* 0x0000000402027981 */ /* 0x002f22000c1e1900 */
[----:B--2---:R-:W-:-:S06]  /*00e0*/  IMAD.WIDE R4, R9, 0x4, R4 ;  /* 0x0000000409047825 */ /* 0x004fcc00078e0204 */
[----:B------:R-:W4:Y:S01]  /*00f0*/  LDG.E R5, desc[UR4][R4.64] ;  /* 0x0000000404057981 */ /* 0x000f22000c1e1900 */
[----:B---3--:R-:W-:-:S04]  /*0100*/  IMAD.WIDE R6, R9, 0x4, R6 ;  /* 0x0000000409067825 */ /* 0x008fc800078e0206 */
[----:B----4-:R-:W-:-:S05]  /*0110*/  FMUL R9, R2, R5 ;  /* 0x0000000502097220 */ /* 0x010fca0000400000 */
[----:B------:R-:W-:Y:S01]  /*0120*/  STG.E desc[UR4][R6.64], R9 ;  /* 0x0000000906007986 */ /* 0x000fe2000c101904 */
[----:B------:R-:W-:Y:S05]  /*0130*/  EXIT ;  /* 0x000000000000794d */ /* 0x000fea0003800000 */
.L_x_0:
[----:B------:R-:W-:-:S00]  /*0140*/  BRA `(.L_x_0) ;  /* 0xfffffffc00fc7947 */ /* 0x000fc0000383ffff */
[----:B------:R-:W-:-:S00]  /*0150*/  NOP ;  /* 0x0000000000007918 */ /* 0x000fc00000000000 */
        /* <DEDUP_REMOVED lines=10> */
.L_x_2:


//--------------------- .text._ZN8LSW_CUDA19EleProductKernelFunIdEEvPKT_S3_PS1_i --------------------------
	.section	.text._ZN8LSW_CUDA19EleProductKernelFunIdEEvPKT_S3_PS1_i,"ax",@progbits
	.align	128
        .global         _ZN8LSW_CUDA19EleProductKernelFunIdEEvPKT_S3_PS1_i
        .type           _ZN8LSW_CUDA19EleProductKernelFunIdEEvPKT_S3_PS1_i,@function
        .size           _ZN8LSW_CUDA19EleProductKernelFunIdEEvPKT_S3_PS1_i,(.L_x_3 - _ZN8LSW_CUDA19EleProductKernelFunIdEEvPKT_S3_PS1_i)
        .other          _ZN8LSW_CUDA19EleProductKernelFunIdEEvPKT_S3_PS1_i,@"STO_CUDA_ENTRY STV_DEFAULT"
_ZN8LSW_CUDA19EleProductKernelFunIdEEvPKT_S3_PS1_i:
.text._ZN8LSW_CUDA19EleProductKernelFunIdEEvPKT_S3_PS1_i:
        /* <DEDUP_REMOVED lines=13> */
[----:B-1----:R-:W4:Y:S01]  /*00d0*/  LDG.E.64 R2, desc[UR4][R2.64] ;  /* 0x0000000402027981 */ /* 0x002f22000c1e1b00 */
[----:B--2---:R-:W-:-:S06]  /*00e0*/  IMAD.WIDE R4, R11, 0x8, R4 ;  /* 0x000000080b047825 */ /* 0x004fcc00078e0204 */
[----:B------:R-:W4:Y:S01]  /*00f0*/  LDG.E.64 R4, desc[UR4][R4.64] ;  /* 0x0000000404047981 */ /* 0x000f22000c1e1b00 */
[----:B---3--:R-:W-:Y:S01]  /*0100*/  IMAD.WIDE R8, R11, 0x8, R8 ;  /* 0x000000080b087825 */ /* 0x008fe200078e0208 */
[----:B----4-:R-:W-:-:S07]  /*0110*/  DMUL R6, R2, R4 ;  /* 0x0000000402067228 */ /* 0x010fce0000000000 */
[----:B------:R-:W-:Y:S01]  /*0120*/  STG.E.64 desc[UR4][R8.64], R6 ;  /* 0x0000000608007986 */ /* 0x000fe2000c101b04 */
[----:B------:R-:W-:Y:S05]  /*0130*/  EXIT ;  /* 0x000000000000794d */ /* 0x000fea0003800000 */
.L_x_1:
        /* <DEDUP_REMOVED lines=12> */
.L_x_3:


//--------------------- .nv.shared.reserved.0     --------------------------
	.section	.nv.shared.reserved.0,"aw",@nobits
	.weak		__nv_reservedSMEM_offset_0_alias
	.size		__nv_reservedSMEM_offset_0_alias, 0, 64
	.other		__nv_reservedSMEM_offset_0_alias,@"STO_CUDA_RESERVED_SHARED STV_DEFAULT"
__nv_reservedSMEM_offset_0_alias:
	.zero		0
	.zero		64


//--------------------- .nv.constant0._ZN8LSW_CUDA19EleProductKernelFunIfEEvPKT_S3_PS1_i --------------------------
	.section	.nv.constant0._ZN8LSW_CUDA19EleProductKernelFunIfEEvPKT_S3_PS1_i,"a",@progbits
	.sectionflags	@""
	.align	4
.nv.constant0._ZN8LSW_CUDA19EleProductKernelFunIfEEvPKT_S3_PS1_i:
	.zero		924


//--------------------- .nv.constant0._ZN8LSW_CUDA19EleProductKernelFunIdEEvPKT_S3_PS1_i --------------------------
	.section	.nv.constant0._ZN8LSW_CUDA19EleProductKernelFunIdEEvPKT_S3_PS1_i,"a",@progbits
	.sectionflags	@""
	.align	4
.nv.constant0._ZN8LSW_CUDA19EleProductKernelFunIdEEvPKT_S3_PS1_i:
	.zero		924


//--------------------- SYMBOLS --------------------------

	.type		.nv.reservedSmem.offset0,@object
	.size		.nv.reservedSmem.offset0,0x4
